//
// Generated by NVIDIA NVVM Compiler
//
// Compiler Build ID: CL-36424714
// Cuda compilation tools, release 13.0, V13.0.88
// Based on NVVM 20.0.0
//

.version 9.0
.target sm_100
.address_size 64

	// .globl	add_kernel

.visible .entry add_kernel(
	.param .u64 .ptr .align 1 add_kernel_param_0,
	.param .u64 .ptr .align 1 add_kernel_param_1,
	.param .u32 add_kernel_param_2,
	.param .f64 add_kernel_param_3
)
{
	.reg .pred 	%p<2>;
	.reg .b32 	%r<15>;
	.reg .b64 	%rd<8>;
	.reg .b64 	%fd<4>;

	ld.param.u64 	%rd1, [add_kernel_param_0];
	ld.param.u64 	%rd2, [add_kernel_param_1];
	ld.param.u32 	%r2, [add_kernel_param_2];
	ld.param.f64 	%fd1, [add_kernel_param_3];
	mov.u32 	%r3, %ctaid.x;
	mov.u32 	%r4, %ctaid.y;
	mov.u32 	%r5, %nctaid.x;
	mad.lo.s32 	%r6, %r4, %r5, %r3;
	mov.u32 	%r7, %ntid.x;
	mov.u32 	%r8, %ntid.y;
	mov.u32 	%r9, %ntid.z;
	mov.u32 	%r10, %tid.z;
	mov.u32 	%r11, %tid.y;
	mov.u32 	%r12, %tid.x;
	mad.lo.s32 	%r13, %r6, %r9, %r10;
	mad.lo.s32 	%r14, %r13, %r8, %r11;
	mad.lo.s32 	%r1, %r14, %r7, %r12;
	setp.ge.s32 	%p1, %r1, %r2;
	@%p1 bra 	$L__BB0_2;
	cvta.to.global.u64 	%rd3, %rd1;
	cvta.to.global.u64 	%rd4, %rd2;
	mul.wide.s32 	%rd5, %r1, 8;
	add.s64 	%rd6, %rd3, %rd5;
	ld.global.f64 	%fd2, [%rd6];
	add.f64 	%fd3, %fd1, %fd2;
	add.s64 	%rd7, %rd4, %rd5;
	st.global.f64 	[%rd7], %fd3;
$L__BB0_2:
	ret;

}
	// .globl	fadd_kernel
.visible .entry fadd_kernel(
	.param .u64 .ptr .align 1 fadd_kernel_param_0,
	.param .u32 fadd_kernel_param_1,
	.param .f32 fadd_kernel_param_2
)
{
	.reg .pred 	%p<2>;
	.reg .b32 	%r<15>;
	.reg .b32 	%f<2>;
	.reg .b64 	%rd<5>;

	ld.param.u64 	%rd1, [fadd_kernel_param_0];
	ld.param.u32 	%r2, [fadd_kernel_param_1];
	ld.param.f32 	%f1, [fadd_kernel_param_2];
	mov.u32 	%r3, %ctaid.x;
	mov.u32 	%r4, %ctaid.y;
	mov.u32 	%r5, %nctaid.x;
	mad.lo.s32 	%r6, %r4, %r5, %r3;
	mov.u32 	%r7, %ntid.x;
	mov.u32 	%r8, %ntid.y;
	mov.u32 	%r9, %ntid.z;
	mov.u32 	%r10, %tid.z;
	mov.u32 	%r11, %tid.y;
	mov.u32 	%r12, %tid.x;
	mad.lo.s32 	%r13, %r6, %r9, %r10;
	mad.lo.s32 	%r14, %r13, %r8, %r11;
	mad.lo.s32 	%r1, %r14, %r7, %r12;
	setp.ge.s32 	%p1, %r1, %r2;
	@%p1 bra 	$L__BB1_2;
	cvta.to.global.u64 	%rd2, %rd1;
	mul.wide.s32 	%rd3, %r1, 4;
	add.s64 	%rd4, %rd2, %rd3;
	st.global.f32 	[%rd4], %f1;
$L__BB1_2:
	ret;

}
	// .globl	dset_kernel
.visible .entry dset_kernel(
	.param .u64 .ptr .align 1 dset_kernel_param_0,
	.param .u32 dset_kernel_param_1,
	.param .f64 dset_kernel_param_2
)
{
	.reg .pred 	%p<2>;
	.reg .b32 	%r<15>;
	.reg .b64 	%rd<5>;
	.reg .b64 	%fd<2>;

	ld.param.u64 	%rd1, [dset_kernel_param_0];
	ld.param.u32 	%r2, [dset_kernel_param_1];
	ld.param.f64 	%fd1, [dset_kernel_param_2];
	mov.u32 	%r3, %ctaid.x;
	mov.u32 	%r4, %ctaid.y;
	mov.u32 	%r5, %nctaid.x;
	mad.lo.s32 	%r6, %r4, %r5, %r3;
	mov.u32 	%r7, %ntid.x;
	mov.u32 	%r8, %ntid.y;
	mov.u32 	%r9, %ntid.z;
	mov.u32 	%r10, %tid.z;
	mov.u32 	%r11, %tid.y;
	mov.u32 	%r12, %tid.x;
	mad.lo.s32 	%r13, %r6, %r9, %r10;
	mad.lo.s32 	%r14, %r13, %r8, %r11;
	mad.lo.s32 	%r1, %r14, %r7, %r12;
	setp.ge.s32 	%p1, %r1, %r2;
	@%p1 bra 	$L__BB2_2;
	cvta.to.global.u64 	%rd2, %rd1;
	mul.wide.s32 	%rd3, %r1, 8;
	add.s64 	%rd4, %rd2, %rd3;
	st.global.f64 	[%rd4], %fd1;
$L__BB2_2:
	ret;

}
	// .globl	dset_both_kernel
.visible .entry dset_both_kernel(
	.param .u64 .ptr .align 1 dset_both_kernel_param_0,
	.param .u32 dset_both_kernel_param_1,
	.param .f64 dset_both_kernel_param_2,
	.param .f32 dset_both_kernel_param_3
)
{
	.reg .pred 	%p<2>;
	.reg .b32 	%r<15>;
	.reg .b32 	%f<2>;
	.reg .b64 	%rd<5>;
	.reg .b64 	%fd<4>;

	ld.param.u64 	%rd1, [dset_both_kernel_param_0];
	ld.param.u32 	%r2, [dset_both_kernel_param_1];
	ld.param.f64 	%fd1, [dset_both_kernel_param_2];
	ld.param.f32 	%f1, [dset_both_kernel_param_3];
	mov.u32 	%r3, %ctaid.x;
	mov.u32 	%r4, %ctaid.y;
	mov.u32 	%r5, %nctaid.x;
	mad.lo.s32 	%r6, %r4, %r5, %r3;
	mov.u32 	%r7, %ntid.x;
	mov.u32 	%r8, %ntid.y;
	mov.u32 	%r9, %ntid.z;
	mov.u32 	%r10, %tid.z;
	mov.u32 	%r11, %tid.y;
	mov.u32 	%r12, %tid.x;
	mad.lo.s32 	%r13, %r6, %r9, %r10;
	mad.lo.s32 	%r14, %r13, %r8, %r11;
	mad.lo.s32 	%r1, %r14, %r7, %r12;
	setp.ge.s32 	%p1, %r1, %r2;
	@%p1 bra 	$L__BB3_2;
	cvta.to.global.u64 	%rd2, %rd1;
	cvt.f64.f32 	%fd2, %f1;
	add.f64 	%fd3, %fd1, %fd2;
	mul.wide.s32 	%rd3, %r1, 8;
	add.s64 	%rd4, %rd2, %rd3;
	st.global.f64 	[%rd4], %fd3;
$L__BB3_2:
	ret;

}
	// .globl	dset_array_kernel
.visible .entry dset_array_kernel(
	.param .u64 .ptr .align 1 dset_array_kernel_param_0,
	.param .u32 dset_array_kernel_param_1,
	.param .u64 .ptr .align 1 dset_array_kernel_param_2
)
{
	.reg .pred 	%p<2>;
	.reg .b32 	%r<15>;
	.reg .b64 	%rd<7>;
	.reg .b64 	%fd<2>;

	ld.param.u64 	%rd1, [dset_array_kernel_param_0];
	ld.param.u32 	%r2, [dset_array_kernel_param_1];
	ld.param.u64 	%rd2, [dset_array_kernel_param_2];
	mov.u32 	%r3, %ctaid.x;
	mov.u32 	%r4, %ctaid.y;
	mov.u32 	%r5, %nctaid.x;
	mad.lo.s32 	%r6, %r4, %r5, %r3;
	mov.u32 	%r7, %ntid.x;
	mov.u32 	%r8, %ntid.y;
	mov.u32 	%r9, %ntid.z;
	mov.u32 	%r10, %tid.z;
	mov.u32 	%r11, %tid.y;
	mov.u32 	%r12, %tid.x;
	mad.lo.s32 	%r13, %r6, %r9, %r10;
	mad.lo.s32 	%r14, %r13, %r8, %r11;
	mad.lo.s32 	%r1, %r14, %r7, %r12;
	setp.ge.s32 	%p1, %r1, %r2;
	@%p1 bra 	$L__BB4_2;
	cvta.to.global.u64 	%rd3, %rd2;
	cvta.to.global.u64 	%rd4, %rd1;
	ld.global.f64 	%fd1, [%rd3];
	mul.wide.s32 	%rd5, %r1, 8;
	add.s64 	%rd6, %rd4, %rd5;
	st.global.f64 	[%rd6], %fd1;
$L__BB4_2:
	ret;

}


// ===== COMPILED SASS (sm_100) =====

	.target	sm_100

	.elftype	@"ET_EXEC"


//--------------------- .note.nv.tkinfo           --------------------------
	.section	.note.nv.tkinfo,"",@"SHT_NOTE"
	.sectionflags	@"SHF_NOTE_NV_TKINFO"
	.tkinfo
        /*0018*/ 	.word	0x00000002
        /*0030*/ 	.string	""
        /*0030*/ 	.string	"ptxas"
        /*0030*/ 	.string	"Cuda compilation tools, release 13.0, V13.0.88"
        /*0030*/ 	.string	"Build cuda_13.0.r13.0/compiler.36424714_0"
        /*0030*/ 	.string	"-arch sm_100 -m 64 "



//--------------------- .note.nv.cuinfo           --------------------------
	.section	.note.nv.cuinfo,"",@"SHT_NOTE"
	.sectionflags	@"SHF_NOTE_NV_CUINFO"
        /*0018*/ 	.short	0x0002
        /*001a*/ 	.short	0x0064
        /*001c*/ 	.short	0x0082
	.zero		2


//--------------------- .nv.info                  --------------------------
	.section	.nv.info,"",@"SHT_CUDA_INFO"
	.align	4


	//----- nvinfo : EIATTR_REGCOUNT
	.align		4
        /*0000*/ 	.byte	0x04, 0x2f
        /*0002*/ 	.short	(.L_1 - .L_0)
	.align		4
.L_0:
        /*0004*/ 	.word	index@(add_kernel)
        /*0008*/ 	.word	0x0000000c


	//----- nvinfo : EIATTR_FRAME_SIZE
	.align		4
.L_1:
        /*000c*/ 	.byte	0x04, 0x11
        /*000e*/ 	.short	(.L_3 - .L_2)
	.align		4
.L_2:
        /*0010*/ 	.word	index@(add_kernel)
        /*0014*/ 	.word	0x00000000


	//----- nvinfo : EIATTR_REGCOUNT
	.align		4
.L_3:
        /*0018*/ 	.byte	0x04, 0x2f
        /*001a*/ 	.short	(.L_5 - .L_4)
	.align		4
.L_4:
        /*001c*/ 	.word	index@(fadd_kernel)
        /*0020*/ 	.word	0x0000000a


	//----- nvinfo : EIATTR_FRAME_SIZE
	.align		4
.L_5:
        /*0024*/ 	.byte	0x04, 0x11
        /*0026*/ 	.short	(.L_7 - .L_6)
	.align		4
.L_6:
        /*0028*/ 	.word	index@(fadd_kernel)
        /*002c*/ 	.word	0x00000000


	//----- nvinfo : EIATTR_REGCOUNT
	.align		4
.L_7:
        /*0030*/ 	.byte	0x04, 0x2f
        /*0032*/ 	.short	(.L_9 - .L_8)
	.align		4
.L_8:
        /*0034*/ 	.word	index@(dset_kernel)
        /*0038*/ 	.word	0x0000000a


	//----- nvinfo : EIATTR_FRAME_SIZE
	.align		4
.L_9:
        /*003c*/ 	.byte	0x04, 0x11
        /*003e*/ 	.short	(.L_11 - .L_10)
	.align		4
.L_10:
        /*0040*/ 	.word	index@(dset_kernel)
        /*0044*/ 	.word	0x00000000


	//----- nvinfo : EIATTR_REGCOUNT
	.align		4
.L_11:
        /*0048*/ 	.byte	0x04, 0x2f
        /*004a*/ 	.short	(.L_13 - .L_12)
	.align		4
.L_12:
        /*004c*/ 	.word	index@(dset_both_kernel)
        /*0050*/ 	.word	0x0000000a


	//----- nvinfo : EIATTR_FRAME_SIZE
	.align		4
.L_13:
        /*0054*/ 	.byte	0x04, 0x11
        /*0056*/ 	.short	(.L_15 - .L_14)
	.align		4
.L_14:
        /*0058*/ 	.word	index@(dset_both_kernel)
        /*005c*/ 	.word	0x00000000


	//----- nvinfo : EIATTR_REGCOUNT
	.align		4
.L_15:
        /*0060*/ 	.byte	0x04, 0x2f
        /*0062*/ 	.short	(.L_17 - .L_16)
	.align		4
.L_16:
        /*0064*/ 	.word	index@(dset_array_kernel)
        /*0068*/ 	.word	0x0000000a


	//----- nvinfo : EIATTR_FRAME_SIZE
	.align		4
.L_17:
        /*006c*/ 	.byte	0x04, 0x11
        /*006e*/ 	.short	(.L_19 - .L_18)
	.align		4
.L_18:
        /*0070*/ 	.word	index@(dset_array_kernel)
        /*0074*/ 	.word	0x00000000


	//----- nvinfo : EIATTR_MIN_STACK_SIZE
	.align		4
.L_19:
        /*0078*/ 	.byte	0x04, 0x12
        /*007a*/ 	.short	(.L_21 - .L_20)
	.align		4
.L_20:
        /*007c*/ 	.word	index@(dset_array_kernel)
        /*0080*/ 	.word	0x00000000


	//----- nvinfo : EIATTR_MIN_STACK_SIZE
	.align		4
.L_21:
        /*0084*/ 	.byte	0x04, 0x12
        /*0086*/ 	.short	(.L_23 - .L_22)
	.align		4
.L_22:
        /*0088*/ 	.word	index@(dset_both_kernel)
        /*008c*/ 	.word	0x00000000


	//----- nvinfo : EIATTR_MIN_STACK_SIZE
	.align		4
.L_23:
        /*0090*/ 	.byte	0x04, 0x12
        /*0092*/ 	.short	(.L_25 - .L_24)
	.align		4
.L_24:
        /*0094*/ 	.word	index@(dset_kernel)
        /*0098*/ 	.word	0x00000000


	//----- nvinfo : EIATTR_MIN_STACK_SIZE
	.align		4
.L_25:
        /*009c*/ 	.byte	0x04, 0x12
        /*009e*/ 	.short	(.L_27 - .L_26)
	.align		4
.L_26:
        /*00a0*/ 	.word	index@(fadd_kernel)
        /*00a4*/ 	.word	0x00000000


	//----- nvinfo : EIATTR_MIN_STACK_SIZE
	.align		4
.L_27:
        /*00a8*/ 	.byte	0x04, 0x12
        /*00aa*/ 	.short	(.L_29 - .L_28)
	.align		4
.L_28:
        /*00ac*/ 	.word	index@(add_kernel)
        /*00b0*/ 	.word	0x00000000
.L_29:


//--------------------- .nv.compat                --------------------------
	.section	.nv.compat,"",@"SHT_CUDA_COMPAT_INFO"
	.align	4
        /*0000*/ 	.byte	0x02, 0x09, 0x00, 0x00, 0x02, 0x02, 0x01, 0x00, 0x02, 0x05, 0x05, 0x00, 0x03, 0x07, 0x01, 0x01
        /*0010*/ 	.byte	0x02, 0x03, 0x00, 0x00, 0x02, 0x06, 0x01, 0x00, 0x04, 0x0b, 0x08, 0x00, 0x01, 0x00, 0x00, 0x00
        /*0020*/ 	.byte	0x00, 0x00, 0x00, 0x00


//--------------------- .nv.info.dset_array_kernel --------------------------
	.section	.nv.info.dset_array_kernel,"",@"SHT_CUDA_INFO"
	.sectionflags	@""
	.align	4


	//----- nvinfo : EIATTR_CUDA_API_VERSION
	.align		4
        /*0000*/ 	.byte	0x04, 0x37
        /*0002*/ 	.short	(.L_31 - .L_30)
.L_30:
        /*0004*/ 	.word	0x00000082


	//----- nvinfo : EIATTR_KPARAM_INFO
	.align		4
.L_31:
        /*0008*/ 	.byte	0x04, 0x17
        /*000a*/ 	.short	(.L_33 - .L_32)
.L_32:
        /*000c*/ 	.word	0x00000000
        /*0010*/ 	.short	0x0002
        /*0012*/ 	.short	0x0010
        /*0014*/ 	.byte	0x00, 0xf5, 0x21, 0x00


	//----- nvinfo : EIATTR_KPARAM_INFO
	.align		4
.L_33:
        /*0018*/ 	.byte	0x04, 0x17
        /*001a*/ 	.short	(.L_35 - .L_34)
.L_34:
        /*001c*/ 	.word	0x00000000
        /*0020*/ 	.short	0x0001
        /*0022*/ 	.short	0x0008
        /*0024*/ 	.byte	0x00, 0xf0, 0x11, 0x00


	//----- nvinfo : EIATTR_KPARAM_INFO
	.align		4
.L_35:
        /*0028*/ 	.byte	0x04, 0x17
        /*002a*/ 	.short	(.L_37 - .L_36)
.L_36:
        /*002c*/ 	.word	0x00000000
        /*0030*/ 	.short	0x0000
        /*0032*/ 	.short	0x0000
        /*0034*/ 	.byte	0x00, 0xf5, 0x21, 0x00


	//----- nvinfo : EIATTR_SPARSE_MMA_MASK
	.align		4
.L_37:
        /*0038*/ 	.byte	0x03, 0x50
        /*003a*/ 	.short	0x0000


	//----- nvinfo : EIATTR_MAXREG_COUNT
	.align		4
        /*003c*/ 	.byte	0x03, 0x1b
        /*003e*/ 	.short	0x00ff


	//----- nvinfo : EIATTR_MERCURY_ISA_VERSION
	.align		4
        /*0040*/ 	.byte	0x03, 0x5f
        /*0042*/ 	.short	0x0101


	//----- nvinfo : EIATTR_VRC_CTA_INIT_COUNT
	.align		4
        /*0044*/ 	.byte	0x02, 0x4a
	.zero		1
	.zero		1


	//----- nvinfo : EIATTR_EXIT_INSTR_OFFSETS
	.align		4
        /*0048*/ 	.byte	0x04, 0x1c
        /*004a*/ 	.short	(.L_39 - .L_38)


	//   ....[0]....
.L_38:
        /*004c*/ 	.word	0x00000100


	//   ....[1]....
        /*0050*/ 	.word	0x00000170


	//----- nvinfo : EIATTR_CBANK_PARAM_SIZE
	.align		4
.L_39:
        /*0054*/ 	.byte	0x03, 0x19
        /*0056*/ 	.short	0x0018


	//----- nvinfo : EIATTR_PARAM_CBANK
	.align		4
        /*0058*/ 	.byte	0x04, 0x0a
        /*005a*/ 	.short	(.L_41 - .L_40)
	.align		4
.L_40:
        /*005c*/ 	.word	index@(.nv.constant0.dset_array_kernel)
        /*0060*/ 	.short	0x0380
        /*0062*/ 	.short	0x0018


	//----- nvinfo : EIATTR_SW_WAR
	.align		4
.L_41:
        /*0064*/ 	.byte	0x04, 0x36
        /*0066*/ 	.short	(.L_43 - .L_42)
.L_42:
        /*0068*/ 	.word	0x00000008
.L_43:


//--------------------- .nv.info.dset_both_kernel --------------------------
	.section	.nv.info.dset_both_kernel,"",@"SHT_CUDA_INFO"
	.sectionflags	@""
	.align	4


	//----- nvinfo : EIATTR_CUDA_API_VERSION
	.align		4
        /*0000*/ 	.byte	0x04, 0x37
        /*0002*/ 	.short	(.L_45 - .L_44)
.L_44:
        /*0004*/ 	.word	0x00000082


	//----- nvinfo : EIATTR_KPARAM_INFO
	.align		4
.L_45:
        /*0008*/ 	.byte	0x04, 0x17
        /*000a*/ 	.short	(.L_47 - .L_46)
.L_46:
        /*000c*/ 	.word	0x00000000
        /*0010*/ 	.short	0x0003
        /*0012*/ 	.short	0x0018
        /*0014*/ 	.byte	0x00, 0xf0, 0x11, 0x00


	//----- nvinfo : EIATTR_KPARAM_INFO
	.align		4
.L_47:
        /*0018*/ 	.byte	0x04, 0x17
        /*001a*/ 	.short	(.L_49 - .L_48)
.L_48:
        /*001c*/ 	.word	0x00000000
        /*0020*/ 	.short	0x0002
        /*0022*/ 	.short	0x0010
        /*0024*/ 	.byte	0x00, 0xf0, 0x21, 0x00


	//----- nvinfo : EIATTR_KPARAM_INFO
	.align		4
.L_49:
        /*0028*/ 	.byte	0x04, 0x17
        /*002a*/ 	.short	(.L_51 - .L_50)
.L_50:
        /*002c*/ 	.word	0x00000000
        /*0030*/ 	.short	0x0001
        /*0032*/ 	.short	0x0008
        /*0034*/ 	.byte	0x00, 0xf0, 0x11, 0x00


	//----- nvinfo : EIATTR_KPARAM_INFO
	.align		4
.L_51:
        /*0038*/ 	.byte	0x04, 0x17
        /*003a*/ 	.short	(.L_53 - .L_52)
.L_52:
        /*003c*/ 	.word	0x00000000
        /*0040*/ 	.short	0x0000
        /*0042*/ 	.short	0x0000
        /*0044*/ 	.byte	0x00, 0xf5, 0x21, 0x00


	//----- nvinfo : EIATTR_SPARSE_MMA_MASK
	.align		4
.L_53:
        /*0048*/ 	.byte	0x03, 0x50
        /*004a*/ 	.short	0x0000


	//----- nvinfo : EIATTR_MAXREG_COUNT
	.align		4
        /*004c*/ 	.byte	0x03, 0x1b
        /*004e*/ 	.short	0x00ff


	//----- nvinfo : EIATTR_MERCURY_ISA_VERSION
	.align		4
        /*0050*/ 	.byte	0x03, 0x5f
        /*0052*/ 	.short	0x0101


	//----- nvinfo : EIATTR_VRC_CTA_INIT_COUNT
	.align		4
        /*0054*/ 	.byte	0x02, 0x4a
	.zero		1
	.zero		1


	//----- nvinfo : EIATTR_EXIT_INSTR_OFFSETS
	.align		4
        /*0058*/ 	.byte	0x04, 0x1c
        /*005a*/ 	.short	(.L_55 - .L_54)


	//   ....[0]....
.L_54:
        /*005c*/ 	.word	0x00000100


	//   ....[1]....
        /*0060*/ 	.word	0x00000190


	//----- nvinfo : EIATTR_CBANK_PARAM_SIZE
	.align		4
.L_55:
        /*0064*/ 	.byte	0x03, 0x19
        /*0066*/ 	.short	0x001c


	//----- nvinfo : EIATTR_PARAM_CBANK
	.align		4
        /*0068*/ 	.byte	0x04, 0x0a
        /*006a*/ 	.short	(.L_57 - .L_56)
	.align		4
.L_56:
        /*006c*/ 	.word	index@(.nv.constant0.dset_both_kernel)
        /*0070*/ 	.short	0x0380
        /*0072*/ 	.short	0x001c


	//----- nvinfo : EIATTR_SW_WAR
	.align		4
.L_57:
        /*0074*/ 	.byte	0x04, 0x36
        /*0076*/ 	.short	(.L_59 - .L_58)
.L_58:
        /*0078*/ 	.word	0x00000008
.L_59:


//--------------------- .nv.info.dset_kernel      --------------------------
	.section	.nv.info.dset_kernel,"",@"SHT_CUDA_INFO"
	.sectionflags	@""
	.align	4


	//----- nvinfo : EIATTR_CUDA_API_VERSION
	.align		4
        /*0000*/ 	.byte	0x04, 0x37
        /*0002*/ 	.short	(.L_61 - .L_60)
.L_60:
        /*0004*/ 	.word	0x00000082


	//----- nvinfo : EIATTR_KPARAM_INFO
	.align		4
.L_61:
        /*0008*/ 	.byte	0x04, 0x17
        /*000a*/ 	.short	(.L_63 - .L_62)
.L_62:
        /*000c*/ 	.word	0x00000000
        /*0010*/ 	.short	0x0002
        /*0012*/ 	.short	0x0010
        /*0014*/ 	.byte	0x00, 0xf0, 0x21, 0x00


	//----- nvinfo : EIATTR_KPARAM_INFO
	.align		4
.L_63:
        /*0018*/ 	.byte	0x04, 0x17
        /*001a*/ 	.short	(.L_65 - .L_64)
.L_64:
        /*001c*/ 	.word	0x00000000
        /*0020*/ 	.short	0x0001
        /*0022*/ 	.short	0x0008
        /*0024*/ 	.byte	0x00, 0xf0, 0x11, 0x00


	//----- nvinfo : EIATTR_KPARAM_INFO
	.align		4
.L_65:
        /*0028*/ 	.byte	0x04, 0x17
        /*002a*/ 	.short	(.L_67 - .L_66)
.L_66:
        /*002c*/ 	.word	0x00000000
        /*0030*/ 	.short	0x0000
        /*0032*/ 	.short	0x0000
        /*0034*/ 	.byte	0x00, 0xf5, 0x21, 0x00


	//----- nvinfo : EIATTR_SPARSE_MMA_MASK
	.align		4
.L_67:
        /*0038*/ 	.byte	0x03, 0x50
        /*003a*/ 	.short	0x0000


	//----- nvinfo : EIATTR_MAXREG_COUNT
	.align		4
        /*003c*/ 	.byte	0x03, 0x1b
        /*003e*/ 	.short	0x00ff


	//----- nvinfo : EIATTR_MERCURY_ISA_VERSION
	.align		4
        /*0040*/ 	.byte	0x03, 0x5f
        /*0042*/ 	.short	0x0101


	//----- nvinfo : EIATTR_VRC_CTA_INIT_COUNT
	.align		4
        /*0044*/ 	.byte	0x02, 0x4a
	.zero		1
	.zero		1


	//----- nvinfo : EIATTR_EXIT_INSTR_OFFSETS
	.align		4
        /*0048*/ 	.byte	0x04, 0x1c
        /*004a*/ 	.short	(.L_69 - .L_68)


	//   ....[0]....
.L_68:
        /*004c*/ 	.word	0x00000100


	//   ....[1]....
        /*0050*/ 	.word	0x00000160


	//----- nvinfo : EIATTR_CBANK_PARAM_SIZE
	.align		4
.L_69:
        /*0054*/ 	.byte	0x03, 0x19
        /*0056*/ 	.short	0x0018


	//----- nvinfo : EIATTR_PARAM_CBANK
	.align		4
        /*0058*/ 	.byte	0x04, 0x0a
        /*005a*/ 	.short	(.L_71 - .L_70)
	.align		4
.L_70:
        /*005c*/ 	.word	index@(.nv.constant0.dset_kernel)
        /*0060*/ 	.short	0x0380
        /*0062*/ 	.short	0x0018


	//----- nvinfo : EIATTR_SW_WAR
	.align		4
.L_71:
        /*0064*/ 	.byte	0x04, 0x36
        /*0066*/ 	.short	(.L_73 - .L_72)
.L_72:
        /*0068*/ 	.word	0x00000008
.L_73:


//--------------------- .nv.info.fadd_kernel      --------------------------
	.section	.nv.info.fadd_kernel,"",@"SHT_CUDA_INFO"
	.sectionflags	@""
	.align	4


	//----- nvinfo : EIATTR_CUDA_API_VERSION
	.align		4
        /*0000*/ 	.byte	0x04, 0x37
        /*0002*/ 	.short	(.L_75 - .L_74)
.L_74:
        /*0004*/ 	.word	0x00000082


	//----- nvinfo : EIATTR_KPARAM_INFO
	.align		4
.L_75:
        /*0008*/ 	.byte	0x04, 0x17
        /*000a*/ 	.short	(.L_77 - .L_76)
.L_76:
        /*000c*/ 	.word	0x00000000
        /*0010*/ 	.short	0x0002
        /*0012*/ 	.short	0x000c
        /*0014*/ 	.byte	0x00, 0xf0, 0x11, 0x00


	//----- nvinfo : EIATTR_KPARAM_INFO
	.align		4
.L_77:
        /*0018*/ 	.byte	0x04, 0x17
        /*001a*/ 	.short	(.L_79 - .L_78)
.L_78:
        /*001c*/ 	.word	0x00000000
        /*0020*/ 	.short	0x0001
        /*0022*/ 	.short	0x0008
        /*0024*/ 	.byte	0x00, 0xf0, 0x11, 0x00


	//----- nvinfo : EIATTR_KPARAM_INFO
	.align		4
.L_79:
        /*0028*/ 	.byte	0x04, 0x17
        /*002a*/ 	.short	(.L_81 - .L_80)
.L_80:
        /*002c*/ 	.word	0x00000000
        /*0030*/ 	.short	0x0000
        /*0032*/ 	.short	0x0000
        /*0034*/ 	.byte	0x00, 0xf5, 0x21, 0x00


	//----- nvinfo : EIATTR_SPARSE_MMA_MASK
	.align		4
.L_81:
        /*0038*/ 	.byte	0x03, 0x50
        /*003a*/ 	.short	0x0000


	//----- nvinfo : EIATTR_MAXREG_COUNT
	.align		4
        /*003c*/ 	.byte	0x03, 0x1b
        /*003e*/ 	.short	0x00ff


	//----- nvinfo : EIATTR_MERCURY_ISA_VERSION
	.align		4
        /*0040*/ 	.byte	0x03, 0x5f
        /*0042*/ 	.short	0x0101


	//----- nvinfo : EIATTR_VRC_CTA_INIT_COUNT
	.align		4
        /*0044*/ 	.byte	0x02, 0x4a
	.zero		1
	.zero		1


	//----- nvinfo : EIATTR_EXIT_INSTR_OFFSETS
	.align		4
        /*0048*/ 	.byte	0x04, 0x1c
        /*004a*/ 	.short	(.L_83 - .L_82)


	//   ....[0]....
.L_82:
        /*004c*/ 	.word	0x00000100


	//   ....[1]....
        /*0050*/ 	.word	0x00000160


	//----- nvinfo : EIATTR_CBANK_PARAM_SIZE
	.align		4
.L_83:
        /*0054*/ 	.byte	0x03, 0x19
        /*0056*/ 	.short	0x0010


	//----- nvinfo : EIATTR_PARAM_CBANK
	.align		4
        /*0058*/ 	.byte	0x04, 0x0a
        /*005a*/ 	.short	(.L_85 - .L_84)
	.align		4
.L_84:
        /*005c*/ 	.word	index@(.nv.constant0.fadd_kernel)
        /*0060*/ 	.short	0x0380
        /*0062*/ 	.short	0x0010


	//----- nvinfo : EIATTR_SW_WAR
	.align		4
.L_85:
        /*0064*/ 	.byte	0x04, 0x36
        /*0066*/ 	.short	(.L_87 - .L_86)
.L_86:
        /*0068*/ 	.word	0x00000008
.L_87:


//--------------------- .nv.info.add_kernel       --------------------------
	.section	.nv.info.add_kernel,"",@"SHT_CUDA_INFO"
	.sectionflags	@""
	.align	4


	//----- nvinfo : EIATTR_CUDA_API_VERSION
	.align		4
        /*0000*/ 	.byte	0x04, 0x37
        /*0002*/ 	.short	(.L_89 - .L_88)
.L_88:
        /*0004*/ 	.word	0x00000082


	//----- nvinfo : EIATTR_KPARAM_INFO
	.align		4
.L_89:
        /*0008*/ 	.byte	0x04, 0x17
        /*000a*/ 	.short	(.L_91 - .L_90)
.L_90:
        /*000c*/ 	.word	0x00000000
        /*0010*/ 	.short	0x0003
        /*0012*/ 	.short	0x0018
        /*0014*/ 	.byte	0x00, 0xf0, 0x21, 0x00


	//----- nvinfo : EIATTR_KPARAM_INFO
	.align		4
.L_91:
        /*0018*/ 	.byte	0x04, 0x17
        /*001a*/ 	.short	(.L_93 - .L_92)
.L_92:
        /*001c*/ 	.word	0x00000000
        /*0020*/ 	.short	0x0002
        /*0022*/ 	.short	0x0010
        /*0024*/ 	.byte	0x00, 0xf0, 0x11, 0x00


	//----- nvinfo : EIATTR_KPARAM_INFO
	.align		4
.L_93:
        /*0028*/ 	.byte	0x04, 0x17
        /*002a*/ 	.short	(.L_95 - .L_94)
.L_94:
        /*002c*/ 	.word	0x00000000
        /*0030*/ 	.short	0x0001
        /*0032*/ 	.short	0x0008
        /*0034*/ 	.byte	0x00, 0xf5, 0x21, 0x00


	//----- nvinfo : EIATTR_KPARAM_INFO
	.align		4
.L_95:
        /*0038*/ 	.byte	0x04, 0x17
        /*003a*/ 	.short	(.L_97 - .L_96)
.L_96:
        /*003c*/ 	.word	0x00000000
        /*0040*/ 	.short	0x0000
        /*0042*/ 	.short	0x0000
        /*0044*/ 	.byte	0x00, 0xf5, 0x21, 0x00


	//----- nvinfo : EIATTR_SPARSE_MMA_MASK
	.align		4
.L_97:
        /*0048*/ 	.byte	0x03, 0x50
        /*004a*/ 	.short	0x0000


	//----- nvinfo : EIATTR_MAXREG_COUNT
	.align		4
        /*004c*/ 	.byte	0x03, 0x1b
        /*004e*/ 	.short	0x00ff


	//----- nvinfo : EIATTR_MERCURY_ISA_VERSION
	.align		4
        /*0050*/ 	.byte	0x03, 0x5f
        /*0052*/ 	.short	0x0101


	//----- nvinfo : EIATTR_VRC_CTA_INIT_COUNT
	.align		4
        /*0054*/ 	.byte	0x02, 0x4a
	.zero		1
	.zero		1


	//----- nvinfo : EIATTR_EXIT_INSTR_OFFSETS
	.align		4
        /*0058*/ 	.byte	0x04, 0x1c
        /*005a*/ 	.short	(.L_99 - .L_98)


	//   ....[0]....
.L_98:
        /*005c*/ 	.word	0x00000100


	//   ....[1]....
        /*0060*/ 	.word	0x000001a0


	//----- nvinfo : EIATTR_CBANK_PARAM_SIZE
	.align		4
.L_99:
        /*0064*/ 	.byte	0x03, 0x19
        /*0066*/ 	.short	0x0020


	//----- nvinfo : EIATTR_PARAM_CBANK
	.align		4
        /*0068*/ 	.byte	0x04, 0x0a
        /*006a*/ 	.short	(.L_101 - .L_100)
	.align		4
.L_100:
        /*006c*/ 	.word	index@(.nv.constant0.add_kernel)
        /*0070*/ 	.short	0x0380
        /*0072*/ 	.short	0x0020


	//----- nvinfo : EIATTR_SW_WAR
	.align		4
.L_101:
        /*0074*/ 	.byte	0x04, 0x36
        /*0076*/ 	.short	(.L_103 - .L_102)
.L_102:
        /*0078*/ 	.word	0x00000008
.L_103:


//--------------------- .nv.callgraph             --------------------------
	.section	.nv.callgraph,"",@"SHT_CUDA_CALLGRAPH"
	.align	4
	.sectionentsize	8
	.align		4
        /*0000*/ 	.word	0x00000000
	.align		4
        /*0004*/ 	.word	0xffffffff
	.align		4
        /*0008*/ 	.word	0x00000000
	.align		4
        /*000c*/ 	.word	0xfffffffe
	.align		4
        /*0010*/ 	.word	0x00000000
	.align		4
        /*0014*/ 	.word	0xfffffffd
	.align		4
        /*0018*/ 	.word	0x00000000
	.align		4
        /*001c*/ 	.word	0xfffffffc


//--------------------- .text.dset_array_kernel   --------------------------
	.section	.text.dset_array_kernel,"ax",@progbits
	.align	128
        .global         dset_array_kernel
        .type           dset_array_kernel,@function
        .size           dset_array_kernel,(.L_x_5 - dset_array_kernel)
        .other          dset_array_kernel,@"STO_CUDA_ENTRY STV_DEFAULT"
dset_array_kernel:
.text.dset_array_kernel:
[----:B------:R-:W-:Y:S01]  /*0000*/  LDC R1, c[0x0][0x37c] ;  /* 0x0000df00ff017b82 */ /* 0x000fe20000000800 */
[----:B------:R-:W0:Y:S07]  /*0010*/  S2R R3, SR_TID.Z ;  /* 0x0000000000037919 */ /* 0x000e2e0000002300 */
[----:B------:R-:W-:Y:S01]  /*0020*/  S2UR UR4, SR_CTAID.X ;  /* 0x00000000000479c3 */ /* 0x000fe20000002500 */
[----:B------:R-:W1:Y:S01]  /*0030*/  LDCU UR6, c[0x0][0x370] ;  /* 0x00006e00ff0677ac */ /* 0x000e620008000800 */
[----:B------:R-:W2:Y:S01]  /*0040*/  S2R R5, SR_TID.Y ;  /* 0x0000000000057919 */ /* 0x000ea20000002200 */
[----:B------:R-:W3:Y:S01]  /*0050*/  LDCU UR7, c[0x0][0x360] ;  /* 0x00006c00ff0777ac */ /* 0x000ee20008000800 */
[----:B------:R-:W3:Y:S04]  /*0060*/  S2R R7, SR_TID.X ;  /* 0x0000000000077919 */ /* 0x000ee80000002100 */
[----:B------:R-:W1:Y:S01]  /*0070*/  S2UR UR5, SR_CTAID.Y ;  /* 0x00000000000579c3 */ /* 0x000e620000002600 */
[----:B------:R-:W2:Y:S07]  /*0080*/  LDCU UR8, c[0x0][0x364] ;  /* 0x00006c80ff0877ac */ /* 0x000eae0008000800 */
[----:B------:R-:W0:Y:S01]  /*0090*/  LDC R0, c[0x0][0x368] ;  /* 0x0000da00ff007b82 */ /* 0x000e220000000800 */
[----:B-1----:R-:W-:Y:S01]  /*00a0*/  UIMAD UR4, UR5, UR6, UR4 ;  /* 0x00000006050472a4 */ /* 0x002fe2000f8e0204 */
[----:B------:R-:W1:Y:S05]  /*00b0*/  LDCU UR5, c[0x0][0x388] ;  /* 0x00007100ff0577ac */ /* 0x000e6a0008000800 */
[----:B0-----:R-:W-:-:S04]  /*00c0*/  IMAD R0, R0, UR4, R3 ;  /* 0x0000000400007c24 */ /* 0x001fc8000f8e0203 */
[----:B--2---:R-:W-:-:S04]  /*00d0*/  IMAD R0, R0, UR8, R5 ;  /* 0x0000000800007c24 */ /* 0x004fc8000f8e0205 */
[----:B---3--:R-:W-:-:S05]  /*00e0*/  IMAD R7, R0, UR7, R7 ;  /* 0x0000000700077c24 */ /* 0x008fca000f8e0207 */
[----:B-1----:R-:W-:-:S13]  /*00f0*/  ISETP.GE.AND P0, PT, R7, UR5, PT ;  /* 0x0000000507007c0c */ /* 0x002fda000bf06270 */
[----:B------:R-:W-:Y:S05]  /*0100*/  @P0 EXIT ;  /* 0x000000000000094d */ /* 0x000fea0003800000 */
[----:B------:R-:W0:Y:S01]  /*0110*/  LDC.64 R2, c[0x0][0x390] ;  /* 0x0000e400ff027b82 */ /* 0x000e220000000a00 */
[----:B------:R-:W0:Y:S07]  /*0120*/  LDCU.64 UR4, c[0x0][0x358] ;  /* 0x00006b00ff0477ac */ /* 0x000e2e0008000a00 */
[----:B------:R-:W1:Y:S01]  /*0130*/  LDC.64 R4, c[0x0][0x380] ;  /* 0x0000e000ff047b82 */ /* 0x000e620000000a00 */
[----:B0-----:R-:W2:Y:S01]  /*0140*/  LDG.E.64 R2, desc[UR4][R2.64] ;  /* 0x0000000402027981 */ /* 0x001ea2000c1e1b00 */
[----:B-1----:R-:W-:-:S05]  /*0150*/  IMAD.WIDE R4, R7, 0x8, R4 ;  /* 0x0000000807047825 */ /* 0x002fca00078e0204 */
[----:B--2---:R-:W-:Y:S01]  /*0160*/  STG.E.64 desc[UR4][R4.64], R2 ;  /* 0x0000000204007986 */ /* 0x004fe2000c101b04 */
[----:B------:R-:W-:Y:S05]  /*0170*/  EXIT ;  /* 0x000000000000794d */ /* 0x000fea0003800000 */
.L_x_0:
[----:B------:R-:W-:-:S00]  /*0180*/  BRA `(.L_x_0) ;  /* 0xfffffffc00fc7947 */ /* 0x000fc0000383ffff */
[----:B------:R-:W-:-:S00]  /*0190*/  NOP ;  /* 0x0000000000007918 */ /* 0x000fc00000000000 */
        /* <DEDUP_REMOVED lines=14> */
.L_x_5:


//--------------------- .text.dset_both_kernel    --------------------------
	.section	.text.dset_both_kernel,"ax",@progbits
	.align	128
        .global         dset_both_kernel
        .type           dset_both_kernel,@function
        .size           dset_both_kernel,(.L_x_6 - dset_both_kernel)
        .other          dset_both_kernel,@"STO_CUDA_ENTRY STV_DEFAULT"
dset_both_kernel:
.text.dset_both_kernel:
        /* <DEDUP_REMOVED lines=17> */
[----:B------:R-:W0:Y:S01]  /*0110*/  LDCU UR4, c[0x0][0x398] ;  /* 0x00007300ff0477ac */ /* 0x000e220008000800 */
[----:B------:R-:W1:Y:S01]  /*0120*/  LDC.64 R4, c[0x0][0x380] ;  /* 0x0000e000ff047b82 */ /* 0x000e620000000a00 */
[----:B------:R-:W2:Y:S01]  /*0130*/  LDCU.64 UR6, c[0x0][0x390] ;  /* 0x00007200ff0677ac */ /* 0x000ea20008000a00 */
[----:B0-----:R-:W2:Y:S01]  /*0140*/  F2F.F64.F32 R2, UR4 ;  /* 0x0000000400027d10 */ /* 0x001ea20008201800 */
[----:B------:R-:W0:Y:S01]  /*0150*/  LDCU.64 UR4, c[0x0][0x358] ;  /* 0x00006b00ff0477ac */ /* 0x000e220008000a00 */
[----:B-1----:R-:W-:Y:S01]  /*0160*/  IMAD.WIDE R4, R7, 0x8, R4 ;  /* 0x0000000807047825 */ /* 0x002fe200078e0204 */
[----:B--2---:R-:W-:-:S07]  /*0170*/  DADD R2, R2, UR6 ;  /* 0x0000000602027e29 */ /* 0x004fce0008000000 */
[----:B0-----:R-:W-:Y:S01]  /*0180*/  STG.E.64 desc[UR4][R4.64], R2 ;  /* 0x0000000204007986 */ /* 0x001fe2000c101b04 */
[----:B------:R-:W-:Y:S05]  /*0190*/  EXIT ;  /* 0x000000000000794d */ /* 0x000fea0003800000 */
.L_x_1:
        /* <DEDUP_REMOVED lines=14> */
.L_x_6:


//--------------------- .text.dset_kernel         --------------------------
	.section	.text.dset_kernel,"ax",@progbits
	.align	128
        .global         dset_kernel
        .type           dset_kernel,@function
        .size           dset_kernel,(.L_x_7 - dset_kernel)
        .other          dset_kernel,@"STO_CUDA_ENTRY STV_DEFAULT"
dset_kernel:
.text.dset_kernel:
        /* <DEDUP_REMOVED lines=18> */
[----:B------:R-:W1:Y:S07]  /*0120*/  LDCU.64 UR4, c[0x0][0x358] ;  /* 0x00006b00ff0477ac */ /* 0x000e6e0008000a00 */
[----:B------:R-:W1:Y:S01]  /*0130*/  LDC.64 R4, c[0x0][0x390] ;  /* 0x0000e400ff047b82 */ /* 0x000e620000000a00 */
[----:B0-----:R-:W-:-:S05]  /*0140*/  IMAD.WIDE R2, R7, 0x8, R2 ;  /* 0x0000000807027825 */ /* 0x001fca00078e0202 */
[----:B-1----:R-:W-:Y:S01]  /*0150*/  STG.E.64 desc[UR4][R2.64], R4 ;  /* 0x0000000402007986 */ /* 0x002fe2000c101b04 */
[----:B------:R-:W-:Y:S05]  /*0160*/  EXIT ;  /* 0x000000000000794d */ /* 0x000fea0003800000 */
.L_x_2:
        /* <DEDUP_REMOVED lines=9> */
.L_x_7:


//--------------------- .text.fadd_kernel         --------------------------
	.section	.text.fadd_kernel,"ax",@progbits
	.align	128
        .global         fadd_kernel
        .type           fadd_kernel,@function
        .size           fadd_kernel,(.L_x_8 - fadd_kernel)
        .other          fadd_kernel,@"STO_CUDA_ENTRY STV_DEFAULT"
fadd_kernel:
.text.fadd_kernel:
        /* <DEDUP_REMOVED lines=19> */
[----:B------:R-:W1:Y:S01]  /*0130*/  LDC R7, c[0x0][0x38c] ;  /* 0x0000e300ff077b82 */ /* 0x000e620000000800 */
[----:B0-----:R-:W-:-:S05]  /*0140*/  IMAD.WIDE R2, R5, 0x4, R2 ;  /* 0x0000000405027825 */ /* 0x001fca00078e0202 */
[----:B-1----:R-:W-:Y:S01]  /*0150*/  STG.E desc[UR4][R2.64], R7 ;  /* 0x0000000702007986 */ /* 0x002fe2000c101904 */
[----:B------:R-:W-:Y:S05]  /*0160*/  EXIT ;  /* 0x000000000000794d */ /* 0x000fea0003800000 */
.L_x_3:
        /* <DEDUP_REMOVED lines=9> */
.L_x_8:


//--------------------- .text.add_kernel          --------------------------
	.section	.text.add_kernel,"ax",@progbits
	.align	128
        .global         add_kernel
        .type           add_kernel,@function
        .size           add_kernel,(.L_x_9 - add_kernel)
        .other          add_kernel,@"STO_CUDA_ENTRY STV_DEFAULT"
add_kernel:
.text.add_kernel:
        /* <DEDUP_REMOVED lines=18> */
[----:B------:R-:W1:Y:S01]  /*0120*/  LDCU.64 UR4, c[0x0][0x358] ;  /* 0x00006b00ff0477ac */ /* 0x000e620008000a00 */
[----:B------:R-:W2:Y:S06]  /*0130*/  LDCU.64 UR6, c[0x0][0x398] ;  /* 0x00007300ff0677ac */ /* 0x000eac0008000a00 */
[----:B------:R-:W3:Y:S01]  /*0140*/  LDC.64 R6, c[0x0][0x388] ;  /* 0x0000e200ff067b82 */ /* 0x000ee20000000a00 */
[----:B0-----:R-:W-:-:S06]  /*0150*/  IMAD.WIDE R2, R9, 0x8, R2 ;  /* 0x0000000809027825 */ /* 0x001fcc00078e0202 */
[----:B-1----:R-:W2:Y:S01]  /*0160*/  LDG.E.64 R2, desc[UR4][R2.64] ;  /* 0x0000000402027981 */ /* 0x002ea2000c1e1b00 */
[----:B---3--:R-:W-:Y:S01]  /*0170*/  IMAD.WIDE R6, R9, 0x8, R6 ;  /* 0x0000000809067825 */ /* 0x008fe200078e0206 */
[----:B--2---:R-:W-:-:S07]  /*0180*/  DADD R4, R2, UR6 ;  /* 0x0000000602047e29 */ /* 0x004fce0008000000 */
[----:B------:R-:W-:Y:S01]  /*0190*/  STG.E.64 desc[UR4][R6.64], R4 ;  /* 0x0000000406007986 */ /* 0x000fe2000c101b04 */
[----:B------:R-:W-:Y:S05]  /*01a0*/  EXIT ;  /* 0x000000000000794d */ /* 0x000fea0003800000 */
.L_x_4:
        /* <DEDUP_REMOVED lines=13> */
.L_x_9:


//--------------------- .nv.shared.reserved.0     --------------------------
	.section	.nv.shared.reserved.0,"aw",@nobits
	.weak		__nv_reservedSMEM_offset_0_alias
	.size		__nv_reservedSMEM_offset_0_alias, 0, 64
	.other		__nv_reservedSMEM_offset_0_alias,@"STO_CUDA_RESERVED_SHARED STV_DEFAULT"
__nv_reservedSMEM_offset_0_alias:
	.zero		0
	.zero		64


//--------------------- .nv.constant0.dset_array_kernel --------------------------
	.section	.nv.constant0.dset_array_kernel,"a",@progbits
	.sectionflags	@""
	.align	4
.nv.constant0.dset_array_kernel:
	.zero		920


//--------------------- .nv.constant0.dset_both_kernel --------------------------
	.section	.nv.constant0.dset_both_kernel,"a",@progbits
	.sectionflags	@""
	.align	4
.nv.constant0.dset_both_kernel:
	.zero		924


//--------------------- .nv.constant0.dset_kernel --------------------------
	.section	.nv.constant0.dset_kernel,"a",@progbits
	.sectionflags	@""
	.align	4
.nv.constant0.dset_kernel:
	.zero		920


//--------------------- .nv.constant0.fadd_kernel --------------------------
	.section	.nv.constant0.fadd_kernel,"a",@progbits
	.sectionflags	@""
	.align	4
.nv.constant0.fadd_kernel:
	.zero		912


//--------------------- .nv.constant0.add_kernel  --------------------------
	.section	.nv.constant0.add_kernel,"a",@progbits
	.sectionflags	@""
	.align	4
.nv.constant0.add_kernel:
	.zero		928


//--------------------- SYMBOLS --------------------------

	.type		.nv.reservedSmem.offset0,@object
	.size		.nv.reservedSmem.offset0,0x4
